//
// Generated by NVIDIA NVVM Compiler
//
// Compiler Build ID: CL-36424714
// Cuda compilation tools, release 13.0, V13.0.88
// Based on NVVM 20.0.0
//

.version 9.0
.target sm_100
.address_size 64

	// .globl	_Z9matrixMulPiS_S_i

.visible .entry _Z9matrixMulPiS_S_i(
	.param .u64 .ptr .align 1 _Z9matrixMulPiS_S_i_param_0,
	.param .u64 .ptr .align 1 _Z9matrixMulPiS_S_i_param_1,
	.param .u64 .ptr .align 1 _Z9matrixMulPiS_S_i_param_2,
	.param .u32 _Z9matrixMulPiS_S_i_param_3
)
{
	.reg .pred 	%p<10>;
	.reg .b32 	%r<130>;
	.reg .b64 	%rd<65>;

	ld.param.u64 	%rd10, [_Z9matrixMulPiS_S_i_param_0];
	ld.param.u64 	%rd11, [_Z9matrixMulPiS_S_i_param_1];
	ld.param.u64 	%rd9, [_Z9matrixMulPiS_S_i_param_2];
	ld.param.u32 	%r49, [_Z9matrixMulPiS_S_i_param_3];
	cvta.to.global.u64 	%rd1, %rd11;
	cvta.to.global.u64 	%rd2, %rd10;
	mov.u32 	%r1, %tid.y;
	mov.u32 	%r2, %tid.x;
	setp.lt.s32 	%p1, %r49, 1;
	mov.b32 	%r129, 0;
	@%p1 bra 	$L__BB0_12;
	mul.lo.s32 	%r3, %r49, %r1;
	and.b32  	%r4, %r49, 7;
	setp.lt.u32 	%p2, %r49, 8;
	mov.b32 	%r124, 0;
	mov.u32 	%r129, %r124;
	@%p2 bra 	$L__BB0_4;
	and.b32  	%r124, %r49, 2147483640;
	neg.s32 	%r118, %r124;
	add.s32 	%r117, %r2, %r49;
	shl.b32 	%r8, %r49, 3;
	shl.b32 	%r54, %r49, 1;
	add.s32 	%r116, %r2, %r54;
	mad.lo.s32 	%r115, %r49, 3, %r2;
	shl.b32 	%r55, %r49, 2;
	add.s32 	%r114, %r2, %r55;
	mad.lo.s32 	%r113, %r49, 5, %r2;
	mad.lo.s32 	%r112, %r49, 6, %r2;
	mad.lo.s32 	%r111, %r49, 7, %r2;
	mul.wide.u32 	%rd12, %r2, 4;
	add.s64 	%rd64, %rd1, %rd12;
	mul.wide.u32 	%rd13, %r3, 4;
	add.s64 	%rd14, %rd13, %rd2;
	add.s64 	%rd63, %rd14, 16;
	mov.b32 	%r129, 0;
	mul.wide.u32 	%rd29, %r8, 4;
$L__BB0_3:
	.pragma "nounroll";
	ld.global.u32 	%r56, [%rd63+-16];
	ld.global.u32 	%r57, [%rd64];
	mad.lo.s32 	%r58, %r57, %r56, %r129;
	ld.global.u32 	%r59, [%rd63+-12];
	mul.wide.u32 	%rd15, %r117, 4;
	add.s64 	%rd16, %rd1, %rd15;
	ld.global.u32 	%r60, [%rd16];
	mad.lo.s32 	%r61, %r60, %r59, %r58;
	ld.global.u32 	%r62, [%rd63+-8];
	mul.wide.u32 	%rd17, %r116, 4;
	add.s64 	%rd18, %rd1, %rd17;
	ld.global.u32 	%r63, [%rd18];
	mad.lo.s32 	%r64, %r63, %r62, %r61;
	ld.global.u32 	%r65, [%rd63+-4];
	mul.wide.u32 	%rd19, %r115, 4;
	add.s64 	%rd20, %rd1, %rd19;
	ld.global.u32 	%r66, [%rd20];
	mad.lo.s32 	%r67, %r66, %r65, %r64;
	ld.global.u32 	%r68, [%rd63];
	mul.wide.u32 	%rd21, %r114, 4;
	add.s64 	%rd22, %rd1, %rd21;
	ld.global.u32 	%r69, [%rd22];
	mad.lo.s32 	%r70, %r69, %r68, %r67;
	ld.global.u32 	%r71, [%rd63+4];
	mul.wide.u32 	%rd23, %r113, 4;
	add.s64 	%rd24, %rd1, %rd23;
	ld.global.u32 	%r72, [%rd24];
	mad.lo.s32 	%r73, %r72, %r71, %r70;
	ld.global.u32 	%r74, [%rd63+8];
	mul.wide.u32 	%rd25, %r112, 4;
	add.s64 	%rd26, %rd1, %rd25;
	ld.global.u32 	%r75, [%rd26];
	mad.lo.s32 	%r76, %r75, %r74, %r73;
	ld.global.u32 	%r77, [%rd63+12];
	mul.wide.u32 	%rd27, %r111, 4;
	add.s64 	%rd28, %rd1, %rd27;
	ld.global.u32 	%r78, [%rd28];
	mad.lo.s32 	%r129, %r78, %r77, %r76;
	add.s32 	%r118, %r118, 8;
	add.s32 	%r117, %r117, %r8;
	add.s32 	%r116, %r116, %r8;
	add.s32 	%r115, %r115, %r8;
	add.s32 	%r114, %r114, %r8;
	add.s32 	%r113, %r113, %r8;
	add.s32 	%r112, %r112, %r8;
	add.s32 	%r111, %r111, %r8;
	add.s64 	%rd64, %rd64, %rd29;
	add.s64 	%rd63, %rd63, 32;
	setp.ne.s32 	%p3, %r118, 0;
	@%p3 bra 	$L__BB0_3;
$L__BB0_4:
	setp.eq.s32 	%p4, %r4, 0;
	@%p4 bra 	$L__BB0_12;
	and.b32  	%r36, %r49, 3;
	setp.lt.u32 	%p5, %r4, 4;
	@%p5 bra 	$L__BB0_7;
	add.s32 	%r80, %r124, %r3;
	mul.wide.u32 	%rd30, %r80, 4;
	add.s64 	%rd31, %rd2, %rd30;
	ld.global.u32 	%r81, [%rd31];
	mad.lo.s32 	%r82, %r124, %r49, %r2;
	mul.wide.u32 	%rd32, %r82, 4;
	add.s64 	%rd33, %rd1, %rd32;
	ld.global.u32 	%r83, [%rd33];
	mad.lo.s32 	%r84, %r83, %r81, %r129;
	cvt.u64.u32 	%rd34, %r3;
	cvt.u64.u32 	%rd35, %r124;
	add.s64 	%rd36, %rd35, %rd34;
	shl.b64 	%rd37, %rd36, 2;
	add.s64 	%rd38, %rd2, %rd37;
	ld.global.u32 	%r85, [%rd38+4];
	add.s32 	%r86, %r82, %r49;
	mul.wide.u32 	%rd39, %r86, 4;
	add.s64 	%rd40, %rd1, %rd39;
	ld.global.u32 	%r87, [%rd40];
	mad.lo.s32 	%r88, %r87, %r85, %r84;
	ld.global.u32 	%r89, [%rd38+8];
	add.s32 	%r90, %r86, %r49;
	mul.wide.u32 	%rd41, %r90, 4;
	add.s64 	%rd42, %rd1, %rd41;
	ld.global.u32 	%r91, [%rd42];
	mad.lo.s32 	%r92, %r91, %r89, %r88;
	ld.global.u32 	%r93, [%rd38+12];
	add.s32 	%r94, %r90, %r49;
	mul.wide.u32 	%rd43, %r94, 4;
	add.s64 	%rd44, %rd1, %rd43;
	ld.global.u32 	%r95, [%rd44];
	mad.lo.s32 	%r129, %r95, %r93, %r92;
	add.s32 	%r124, %r124, 4;
$L__BB0_7:
	setp.eq.s32 	%p6, %r36, 0;
	@%p6 bra 	$L__BB0_12;
	setp.eq.s32 	%p7, %r36, 1;
	@%p7 bra 	$L__BB0_10;
	add.s32 	%r97, %r124, %r3;
	mul.wide.u32 	%rd45, %r97, 4;
	add.s64 	%rd46, %rd2, %rd45;
	ld.global.u32 	%r98, [%rd46];
	mad.lo.s32 	%r99, %r124, %r49, %r2;
	mul.wide.u32 	%rd47, %r99, 4;
	add.s64 	%rd48, %rd1, %rd47;
	ld.global.u32 	%r100, [%rd48];
	mad.lo.s32 	%r101, %r100, %r98, %r129;
	cvt.u64.u32 	%rd49, %r3;
	cvt.u64.u32 	%rd50, %r124;
	add.s64 	%rd51, %rd50, %rd49;
	shl.b64 	%rd52, %rd51, 2;
	add.s64 	%rd53, %rd2, %rd52;
	ld.global.u32 	%r102, [%rd53+4];
	add.s32 	%r103, %r99, %r49;
	mul.wide.u32 	%rd54, %r103, 4;
	add.s64 	%rd55, %rd1, %rd54;
	ld.global.u32 	%r104, [%rd55];
	mad.lo.s32 	%r129, %r104, %r102, %r101;
	add.s32 	%r124, %r124, 2;
$L__BB0_10:
	and.b32  	%r105, %r49, 1;
	setp.eq.b32 	%p8, %r105, 1;
	not.pred 	%p9, %p8;
	@%p9 bra 	$L__BB0_12;
	add.s32 	%r106, %r124, %r3;
	mul.wide.u32 	%rd56, %r106, 4;
	add.s64 	%rd57, %rd2, %rd56;
	ld.global.u32 	%r107, [%rd57];
	mad.lo.s32 	%r108, %r124, %r49, %r2;
	mul.wide.u32 	%rd58, %r108, 4;
	add.s64 	%rd59, %rd1, %rd58;
	ld.global.u32 	%r109, [%rd59];
	mad.lo.s32 	%r129, %r109, %r107, %r129;
$L__BB0_12:
	cvta.to.global.u64 	%rd60, %rd9;
	mad.lo.s32 	%r110, %r49, %r1, %r2;
	mul.wide.s32 	%rd61, %r110, 4;
	add.s64 	%rd62, %rd60, %rd61;
	st.global.u32 	[%rd62], %r129;
	ret;

}


// ===== COMPILED SASS (sm_100) =====

	.target	sm_100

	.elftype	@"ET_EXEC"


//--------------------- .note.nv.tkinfo           --------------------------
	.section	.note.nv.tkinfo,"",@"SHT_NOTE"
	.sectionflags	@"SHF_NOTE_NV_TKINFO"
	.tkinfo
        /*0018*/ 	.word	0x00000002
        /*0030*/ 	.string	""
        /*0030*/ 	.string	"ptxas"
        /*0030*/ 	.string	"Cuda compilation tools, release 13.0, V13.0.88"
        /*0030*/ 	.string	"Build cuda_13.0.r13.0/compiler.36424714_0"
        /*0030*/ 	.string	"-arch sm_100 -m 64 "



//--------------------- .note.nv.cuinfo           --------------------------
	.section	.note.nv.cuinfo,"",@"SHT_NOTE"
	.sectionflags	@"SHF_NOTE_NV_CUINFO"
        /*0018*/ 	.short	0x0002
        /*001a*/ 	.short	0x0064
        /*001c*/ 	.short	0x0082
	.zero		2


//--------------------- .nv.info                  --------------------------
	.section	.nv.info,"",@"SHT_CUDA_INFO"
	.align	4


	//----- nvinfo : EIATTR_REGCOUNT
	.align		4
        /*0000*/ 	.byte	0x04, 0x2f
        /*0002*/ 	.short	(.L_1 - .L_0)
	.align		4
.L_0:
        /*0004*/ 	.word	index@(_Z9matrixMulPiS_S_i)
        /*0008*/ 	.word	0x00000020


	//----- nvinfo : EIATTR_FRAME_SIZE
	.align		4
.L_1:
        /*000c*/ 	.byte	0x04, 0x11
        /*000e*/ 	.short	(.L_3 - .L_2)
	.align		4
.L_2:
        /*0010*/ 	.word	index@(_Z9matrixMulPiS_S_i)
        /*0014*/ 	.word	0x00000000


	//----- nvinfo : EIATTR_MIN_STACK_SIZE
	.align		4
.L_3:
        /*0018*/ 	.byte	0x04, 0x12
        /*001a*/ 	.short	(.L_5 - .L_4)
	.align		4
.L_4:
        /*001c*/ 	.word	index@(_Z9matrixMulPiS_S_i)
        /*0020*/ 	.word	0x00000000
.L_5:


//--------------------- .nv.compat                --------------------------
	.section	.nv.compat,"",@"SHT_CUDA_COMPAT_INFO"
	.align	4
        /*0000*/ 	.byte	0x02, 0x09, 0x00, 0x00, 0x02, 0x02, 0x01, 0x00, 0x02, 0x05, 0x05, 0x00, 0x03, 0x07, 0x01, 0x01
        /*0010*/ 	.byte	0x02, 0x03, 0x00, 0x00, 0x02, 0x06, 0x01, 0x00, 0x04, 0x0b, 0x08, 0x00, 0x09, 0x00, 0x00, 0x00
        /*0020*/ 	.byte	0x00, 0x00, 0x00, 0x00


//--------------------- .nv.info._Z9matrixMulPiS_S_i --------------------------
	.section	.nv.info._Z9matrixMulPiS_S_i,"",@"SHT_CUDA_INFO"
	.sectionflags	@""
	.align	4


	//----- nvinfo : EIATTR_CUDA_API_VERSION
	.align		4
        /*0000*/ 	.byte	0x04, 0x37
        /*0002*/ 	.short	(.L_7 - .L_6)
.L_6:
        /*0004*/ 	.word	0x00000082


	//----- nvinfo : EIATTR_KPARAM_INFO
	.align		4
.L_7:
        /*0008*/ 	.byte	0x04, 0x17
        /*000a*/ 	.short	(.L_9 - .L_8)
.L_8:
        /*000c*/ 	.word	0x00000000
        /*0010*/ 	.short	0x0003
        /*0012*/ 	.short	0x0018
        /*0014*/ 	.byte	0x00, 0xf0, 0x11, 0x00


	//----- nvinfo : EIATTR_KPARAM_INFO
	.align		4
.L_9:
        /*0018*/ 	.byte	0x04, 0x17
        /*001a*/ 	.short	(.L_11 - .L_10)
.L_10:
        /*001c*/ 	.word	0x00000000
        /*0020*/ 	.short	0x0002
        /*0022*/ 	.short	0x0010
        /*0024*/ 	.byte	0x00, 0xf5, 0x21, 0x00


	//----- nvinfo : EIATTR_KPARAM_INFO
	.align		4
.L_11:
        /*0028*/ 	.byte	0x04, 0x17
        /*002a*/ 	.short	(.L_13 - .L_12)
.L_12:
        /*002c*/ 	.word	0x00000000
        /*0030*/ 	.short	0x0001
        /*0032*/ 	.short	0x0008
        /*0034*/ 	.byte	0x00, 0xf5, 0x21, 0x00


	//----- nvinfo : EIATTR_KPARAM_INFO
	.align		4
.L_13:
        /*0038*/ 	.byte	0x04, 0x17
        /*003a*/ 	.short	(.L_15 - .L_14)
.L_14:
        /*003c*/ 	.word	0x00000000
        /*0040*/ 	.short	0x0000
        /*0042*/ 	.short	0x0000
        /*0044*/ 	.byte	0x00, 0xf5, 0x21, 0x00


	//----- nvinfo : EIATTR_SPARSE_MMA_MASK
	.align		4
.L_15:
        /*0048*/ 	.byte	0x03, 0x50
        /*004a*/ 	.short	0x0000


	//----- nvinfo : EIATTR_MAXREG_COUNT
	.align		4
        /*004c*/ 	.byte	0x03, 0x1b
        /*004e*/ 	.short	0x00ff


	//----- nvinfo : EIATTR_MERCURY_ISA_VERSION
	.align		4
        /*0050*/ 	.byte	0x03, 0x5f
        /*0052*/ 	.short	0x0101


	//----- nvinfo : EIATTR_VRC_CTA_INIT_COUNT
	.align		4
        /*0054*/ 	.byte	0x02, 0x4a
	.zero		1
	.zero		1


	//----- nvinfo : EIATTR_EXIT_INSTR_OFFSETS
	.align		4
        /*0058*/ 	.byte	0x04, 0x1c
        /*005a*/ 	.short	(.L_17 - .L_16)


	//   ....[0]....
.L_16:
        /*005c*/ 	.word	0x00000960


	//----- nvinfo : EIATTR_CBANK_PARAM_SIZE
	.align		4
.L_17:
        /*0060*/ 	.byte	0x03, 0x19
        /*0062*/ 	.short	0x001c


	//----- nvinfo : EIATTR_PARAM_CBANK
	.align		4
        /*0064*/ 	.byte	0x04, 0x0a
        /*0066*/ 	.short	(.L_19 - .L_18)
	.align		4
.L_18:
        /*0068*/ 	.word	index@(.nv.constant0._Z9matrixMulPiS_S_i)
        /*006c*/ 	.short	0x0380
        /*006e*/ 	.short	0x001c


	//----- nvinfo : EIATTR_SW_WAR
	.align		4
.L_19:
        /*0070*/ 	.byte	0x04, 0x36
        /*0072*/ 	.short	(.L_21 - .L_20)
.L_20:
        /*0074*/ 	.word	0x00000008
.L_21:


//--------------------- .nv.callgraph             --------------------------
	.section	.nv.callgraph,"",@"SHT_CUDA_CALLGRAPH"
	.align	4
	.sectionentsize	8
	.align		4
        /*0000*/ 	.word	0x00000000
	.align		4
        /*0004*/ 	.word	0xffffffff
	.align		4
        /*0008*/ 	.word	0x00000000
	.align		4
        /*000c*/ 	.word	0xfffffffe
	.align		4
        /*0010*/ 	.word	0x00000000
	.align		4
        /*0014*/ 	.word	0xfffffffd
	.align		4
        /*0018*/ 	.word	0x00000000
	.align		4
        /*001c*/ 	.word	0xfffffffc


//--------------------- .text._Z9matrixMulPiS_S_i --------------------------
	.section	.text._Z9matrixMulPiS_S_i,"ax",@progbits
	.align	128
        .global         _Z9matrixMulPiS_S_i
        .type           _Z9matrixMulPiS_S_i,@function
        .size           _Z9matrixMulPiS_S_i,(.L_x_5 - _Z9matrixMulPiS_S_i)
        .other          _Z9matrixMulPiS_S_i,@"STO_CUDA_ENTRY STV_DEFAULT"
_Z9matrixMulPiS_S_i:
.text._Z9matrixMulPiS_S_i:
[----:B------:R-:W-:Y:S08]  /*0000*/  LDC R1, c[0x0][0x37c] ;  /* 0x0000df00ff017b82 */ /* 0x000ff00000000800 */
[----:B------:R-:W0:Y:S01]  /*0010*/  LDC R0, c[0x0][0x398] ;  /* 0x0000e600ff007b82 */ /* 0x000e220000000800 */
[----:B------:R-:W1:Y:S01]  /*0020*/  S2R R3, SR_TID.Y ;  /* 0x0000000000037919 */ /* 0x000e620000002200 */
[----:B------:R-:W2:Y:S01]  /*0030*/  LDCU.64 UR4, c[0x0][0x358] ;  /* 0x00006b00ff0477ac */ /* 0x000ea20008000a00 */
[----:B------:R-:W-:Y:S01]  /*0040*/  HFMA2 R20, -RZ, RZ, 0, 0 ;  /* 0x00000000ff147431 */ /* 0x000fe200000001ff */
[----:B------:R-:W3:Y:S01]  /*0050*/  S2R R5, SR_TID.X ;  /* 0x0000000000057919 */ /* 0x000ee20000002100 */
[----:B0-----:R-:W-:-:S13]  /*0060*/  ISETP.GE.AND P0, PT, R0, 0x1, PT ;  /* 0x000000010000780c */ /* 0x001fda0003f06270 */
[----:B-123--:R-:W-:Y:S05]  /*0070*/  @!P0 BRA `(.L_x_0) ;  /* 0x0000000800288947 */ /* 0x00efea0003800000 */
[C---:B------:R-:W-:Y:S01]  /*0080*/  ISETP.GE.U32.AND P1, PT, R0.reuse, 0x8, PT ;  /* 0x000000080000780c */ /* 0x040fe20003f26070 */
[----:B------:R-:W-:Y:S01]  /*0090*/  IMAD R6, R3, R0, RZ ;  /* 0x0000000003067224 */ /* 0x000fe200078e02ff */
[----:B------:R-:W-:Y:S02]  /*00a0*/  LOP3.LUT R4, R0, 0x7, RZ, 0xc0, !PT ;  /* 0x0000000700047812 */ /* 0x000fe400078ec0ff */
[----:B------:R-:W-:Y:S02]  /*00b0*/  MOV R7, RZ ;  /* 0x000000ff00077202 */ /* 0x000fe40000000f00 */
[----:B------:R-:W-:Y:S02]  /*00c0*/  ISETP.NE.AND P0, PT, R4, RZ, PT ;  /* 0x000000ff0400720c */ /* 0x000fe40003f05270 */
[----:B------:R-:W-:-:S05]  /*00d0*/  MOV R20, RZ ;  /* 0x000000ff00147202 */ /* 0x000fca0000000f00 */
[----:B------:R-:W-:Y:S06]  /*00e0*/  @!P1 BRA `(.L_x_1) ;  /* 0x0000000000fc9947 */ /* 0x000fec0003800000 */
[----:B------:R-:W0:Y:S01]  /*00f0*/  LDC.64 R8, c[0x0][0x380] ;  /* 0x0000e000ff087b82 */ /* 0x000e220000000a00 */
[C---:B------:R-:W-:Y:S01]  /*0100*/  LOP3.LUT R7, R0.reuse, 0x7ffffff8, RZ, 0xc0, !PT ;  /* 0x7ffffff800077812 */ /* 0x040fe200078ec0ff */
[C-C-:B------:R-:W-:Y:S01]  /*0110*/  IMAD R11, R0.reuse, 0x3, R5.reuse ;  /* 0x00000003000b7824 */ /* 0x140fe200078e0205 */
[----:B------:R-:W-:Y:S01]  /*0120*/  IADD3 R2, PT, PT, R5, R0, RZ ;  /* 0x0000000005027210 */ /* 0x000fe20007ffe0ff */
[C-C-:B------:R-:W-:Y:S01]  /*0130*/  IMAD R29, R0.reuse, 0x5, R5.reuse ;  /* 0x00000005001d7824 */ /* 0x140fe200078e0205 */
[C---:B------:R-:W-:Y:S01]  /*0140*/  SHF.L.U32 R10, R0.reuse, 0x3, RZ ;  /* 0x00000003000a7819 */ /* 0x040fe200000006ff */
[C-C-:B------:R-:W-:Y:S01]  /*0150*/  IMAD R26, R0.reuse, 0x6, R5.reuse ;  /* 0x00000006001a7824 */ /* 0x140fe200078e0205 */
[C---:B------:R-:W-:Y:S01]  /*0160*/  LEA R27, R0.reuse, R5, 0x2 ;  /* 0x00000005001b7211 */ /* 0x040fe200078e10ff */
[----:B------:R-:W1:Y:S01]  /*0170*/  LDC.64 R12, c[0x0][0x388] ;  /* 0x0000e200ff0c7b82 */ /* 0x000e620000000a00 */
[----:B------:R-:W-:Y:S01]  /*0180*/  IMAD R28, R0, 0x7, R5 ;  /* 0x00000007001c7824 */ /* 0x000fe200078e0205 */
[----:B------:R-:W-:Y:S01]  /*0190*/  MOV R20, RZ ;  /* 0x000000ff00147202 */ /* 0x000fe20000000f00 */
[----:B0-----:R-:W-:-:S03]  /*01a0*/  IMAD.WIDE.U32 R8, R6, 0x4, R8 ;  /* 0x0000000406087825 */ /* 0x001fc600078e0008 */
[----:B------:R-:W-:Y:S01]  /*01b0*/  IADD3 R19, P1, PT, R8, 0x10, RZ ;  /* 0x0000001008137810 */ /* 0x000fe20007f3e0ff */
[----:B------:R-:W-:Y:S02]  /*01c0*/  IMAD.MOV R8, RZ, RZ, -R7 ;  /* 0x000000ffff087224 */ /* 0x000fe400078e0a07 */
[----:B-1----:R-:W-:Y:S01]  /*01d0*/  IMAD.WIDE.U32 R16, R5, 0x4, R12 ;  /* 0x0000000405107825 */ /* 0x002fe200078e000c */
[----:B------:R-:W-:Y:S02]  /*01e0*/  IADD3.X R22, PT, PT, RZ, R9, RZ, P1, !PT ;  /* 0x00000009ff167210 */ /* 0x000fe40000ffe4ff */
[----:B------:R-:W-:-:S07]  /*01f0*/  LEA R9, R0, R5, 0x1 ;  /* 0x0000000500097211 */ /* 0x000fce00078e08ff */
.L_x_2:
[----:B------:R-:W-:Y:S02]  /*0200*/  MOV R14, R19 ;  /* 0x00000013000e7202 */ /* 0x000fe40000000f00 */
[----:B------:R-:W-:Y:S01]  /*0210*/  MOV R15, R22 ;  /* 0x00000016000f7202 */ /* 0x000fe20000000f00 */
[--C-:B------:R-:W-:Y:S01]  /*0220*/  IMAD.WIDE.U32 R18, R2, 0x4, R12.reuse ;  /* 0x0000000402127825 */ /* 0x100fe200078e000c */
[----:B------:R-:W2:Y:S04]  /*0230*/  LDG.E R22, desc[UR4][R16.64] ;  /* 0x0000000410167981 */ /* 0x000ea8000c1e1900 */
[----:B------:R-:W2:Y:S04]  /*0240*/  LDG.E R21, desc[UR4][R14.64+-0x10] ;  /* 0xfffff0040e157981 */ /* 0x000ea8000c1e1900 */
[----:B------:R-:W3:Y:S04]  /*0250*/  LDG.E R18, desc[UR4][R18.64] ;  /* 0x0000000412127981 */ /* 0x000ee8000c1e1900 */
[----:B------:R-:W3:Y:S01]  /*0260*/  LDG.E R23, desc[UR4][R14.64+-0xc] ;  /* 0xfffff4040e177981 */ /* 0x000ee2000c1e1900 */
[----:B------:R-:W-:-:S06]  /*0270*/  IMAD.WIDE.U32 R24, R9, 0x4, R12 ;  /* 0x0000000409187825 */ /* 0x000fcc00078e000c */
[----:B------:R-:W4:Y:S04]  /*0280*/  LDG.E R24, desc[UR4][R24.64] ;  /* 0x0000000418187981 */ /* 0x000f28000c1e1900 */
[----:B------:R-:W5:Y:S01]  /*0290*/  LDG.E R25, desc[UR4][R14.64+0x4] ;  /* 0x000004040e197981 */ /* 0x000f62000c1e1900 */
[----:B--2---:R-:W-:-:S03]  /*02a0*/  IMAD R20, R21, R22, R20 ;  /* 0x0000001615147224 */ /* 0x004fc600078e0214 */
[----:B------:R-:W4:Y:S01]  /*02b0*/  LDG.E R21, desc[UR4][R14.64+-0x8] ;  /* 0xfffff8040e157981 */ /* 0x000f22000c1e1900 */
[----:B---3--:R-:W-:Y:S02]  /*02c0*/  IMAD R20, R23, R18, R20 ;  /* 0x0000001217147224 */ /* 0x008fe400078e0214 */
[----:B------:R-:W-:-:S06]  /*02d0*/  IMAD.WIDE.U32 R22, R11, 0x4, R12 ;  /* 0x000000040b167825 */ /* 0x000fcc00078e000c */
[----:B------:R-:W2:Y:S04]  /*02e0*/  LDG.E R22, desc[UR4][R22.64] ;  /* 0x0000000416167981 */ /* 0x000ea8000c1e1900 */
[----:B------:R-:W2:Y:S01]  /*02f0*/  LDG.E R23, desc[UR4][R14.64+-0x4] ;  /* 0xfffffc040e177981 */ /* 0x000ea2000c1e1900 */
[----:B------:R-:W-:-:S06]  /*0300*/  IMAD.WIDE.U32 R18, R27, 0x4, R12 ;  /* 0x000000041b127825 */ /* 0x000fcc00078e000c */
[----:B------:R-:W3:Y:S04]  /*0310*/  LDG.E R18, desc[UR4][R18.64] ;  /* 0x0000000412127981 */ /* 0x000ee8000c1e1900 */
[----:B------:R-:W3:Y:S01]  /*0320*/  LDG.E R19, desc[UR4][R14.64] ;  /* 0x000000040e137981 */ /* 0x000ee2000c1e1900 */
[----:B----4-:R-:W-:-:S04]  /*0330*/  IMAD R20, R21, R24, R20 ;  /* 0x0000001815147224 */ /* 0x010fc800078e0214 */
[----:B--2---:R-:W-:Y:S02]  /*0340*/  IMAD R22, R23, R22, R20 ;  /* 0x0000001617167224 */ /* 0x004fe400078e0214 */
[----:B------:R-:W-:-:S06]  /*0350*/  IMAD.WIDE.U32 R20, R29, 0x4, R12 ;  /* 0x000000041d147825 */ /* 0x000fcc00078e000c */
[----:B------:R-:W5:Y:S01]  /*0360*/  LDG.E R20, desc[UR4][R20.64] ;  /* 0x0000000414147981 */ /* 0x000f62000c1e1900 */
[----:B---3--:R-:W-:-:S03]  /*0370*/  IMAD R24, R19, R18, R22 ;  /* 0x0000001213187224 */ /* 0x008fc600078e0216 */
[----:B------:R-:W2:Y:S01]  /*0380*/  LDG.E R21, desc[UR4][R14.64+0xc] ;  /* 0x00000c040e157981 */ /* 0x000ea2000c1e1900 */
[----:B------:R-:W-:-:S03]  /*0390*/  IMAD.WIDE.U32 R22, R26, 0x4, R12 ;  /* 0x000000041a167825 */ /* 0x000fc600078e000c */
[----:B------:R-:W3:Y:S04]  /*03a0*/  LDG.E R19, desc[UR4][R14.64+0x8] ;  /* 0x000008040e137981 */ /* 0x000ee8000c1e1900 */
[----:B------:R-:W3:Y:S01]  /*03b0*/  LDG.E R22, desc[UR4][R22.64] ;  /* 0x0000000416167981 */ /* 0x000ee2000c1e1900 */
[----:B-----5:R-:W-:Y:S02]  /*03c0*/  IMAD R18, R25, R20, R24 ;  /* 0x0000001419127224 */ /* 0x020fe400078e0218 */
[----:B------:R-:W-:-:S06]  /*03d0*/  IMAD.WIDE.U32 R24, R28, 0x4, R12 ;  /* 0x000000041c187825 */ /* 0x000fcc00078e000c */
[----:B------:R-:W2:Y:S01]  /*03e0*/  LDG.E R24, desc[UR4][R24.64] ;  /* 0x0000000418187981 */ /* 0x000ea2000c1e1900 */
[----:B------:R-:W-:Y:S01]  /*03f0*/  IADD3 R8, PT, PT, R8, 0x8, RZ ;  /* 0x0000000808087810 */ /* 0x000fe20007ffe0ff */
[----:B---3--:R-:W-:Y:S01]  /*0400*/  IMAD R18, R19, R22, R18 ;  /* 0x0000001613127224 */ /* 0x008fe200078e0212 */
[----:B------:R-:W-:-:S04]  /*0410*/  IADD3 R19, P1, PT, R14, 0x20, RZ ;  /* 0x000000200e137810 */ /* 0x000fc80007f3e0ff */
[----:B------:R-:W-:Y:S02]  /*0420*/  IADD3.X R22, PT, PT, RZ, R15, RZ, P1, !PT ;  /* 0x0000000fff167210 */ /* 0x000fe40000ffe4ff */
[----:B------:R-:W-:Y:S01]  /*0430*/  ISETP.NE.AND P1, PT, R8, RZ, PT ;  /* 0x000000ff0800720c */ /* 0x000fe20003f25270 */
[C---:B------:R-:W-:Y:S01]  /*0440*/  IMAD.IADD R11, R10.reuse, 0x1, R11 ;  /* 0x000000010a0b7824 */ /* 0x040fe200078e020b */
[C---:B------:R-:W-:Y:S01]  /*0450*/  IADD3 R2, PT, PT, R10.reuse, R2, RZ ;  /* 0x000000020a027210 */ /* 0x040fe20007ffe0ff */
[C---:B------:R-:W-:Y:S01]  /*0460*/  IMAD.WIDE.U32 R16, R10.reuse, 0x4, R16 ;  /* 0x000000040a107825 */ /* 0x040fe200078e0010 */
[C---:B------:R-:W-:Y:S02]  /*0470*/  IADD3 R9, PT, PT, R10.reuse, R9, RZ ;  /* 0x000000090a097210 */ /* 0x040fe40007ffe0ff */
[C---:B------:R-:W-:Y:S02]  /*0480*/  IADD3 R27, PT, PT, R10.reuse, R27, RZ ;  /* 0x0000001b0a1b7210 */ /* 0x040fe40007ffe0ff */
[----:B------:R-:W-:-:S02]  /*0490*/  IADD3 R29, PT, PT, R10, R29, RZ ;  /* 0x0000001d0a1d7210 */ /* 0x000fc40007ffe0ff */
[C---:B------:R-:W-:Y:S02]  /*04a0*/  IADD3 R26, PT, PT, R10.reuse, R26, RZ ;  /* 0x0000001a0a1a7210 */ /* 0x040fe40007ffe0ff */
[----:B------:R-:W-:Y:S01]  /*04b0*/  IADD3 R28, PT, PT, R10, R28, RZ ;  /* 0x0000001c0a1c7210 */ /* 0x000fe20007ffe0ff */
[----:B--2---:R-:W-:Y:S01]  /*04c0*/  IMAD R20, R21, R24, R18 ;  /* 0x0000001815147224 */ /* 0x004fe200078e0212 */
[----:B------:R-:W-:Y:S06]  /*04d0*/  @P1 BRA `(.L_x_2) ;  /* 0xfffffffc00481947 */ /* 0x000fec000383ffff */
.L_x_1:
[----:B------:R-:W-:Y:S05]  /*04e0*/  @!P0 BRA `(.L_x_0) ;  /* 0x00000004000c8947 */ /* 0x000fea0003800000 */
[----:B------:R-:W-:Y:S02]  /*04f0*/  ISETP.GE.U32.AND P1, PT, R4, 0x4, PT ;  /* 0x000000040400780c */ /* 0x000fe40003f26070 */
[----:B------:R-:W-:-:S04]  /*0500*/  LOP3.LUT R2, R0, 0x3, RZ, 0xc0, !PT ;  /* 0x0000000300027812 */ /* 0x000fc800078ec0ff */
[----:B------:R-:W-:-:S07]  /*0510*/  ISETP.NE.AND P0, PT, R2, RZ, PT ;  /* 0x000000ff0200720c */ /* 0x000fce0003f05270 */
[----:B------:R-:W-:Y:S06]  /*0520*/  @!P1 BRA `(.L_x_3) ;  /* 0x0000000000789947 */ /* 0x000fec0003800000 */
[----:B------:R-:W0:Y:S01]  /*0530*/  LDC.64 R16, c[0x0][0x380] ;  /* 0x0000e000ff107b82 */ /* 0x000e220000000a00 */
[----:B------:R-:W1:Y:S01]  /*0540*/  LDCU.64 UR6, c[0x0][0x380] ;  /* 0x00007000ff0677ac */ /* 0x000e620008000a00 */
[-C--:B------:R-:W-:Y:S01]  /*0550*/  IMAD R15, R7, R0.reuse, R5 ;  /* 0x00000000070f7224 */ /* 0x080fe200078e0205 */
[CC--:B------:R-:W-:Y:S02]  /*0560*/  IADD3 R11, PT, PT, R6.reuse, R7.reuse, RZ ;  /* 0x00000007060b7210 */ /* 0x0c0fe40007ffe0ff */
[----:B------:R-:W-:Y:S02]  /*0570*/  IADD3 R4, P1, PT, R6, R7, RZ ;  /* 0x0000000706047210 */ /* 0x000fe40007f3e0ff */
[----:B------:R-:W-:Y:S01]  /*0580*/  IADD3 R19, PT, PT, R15, R0, RZ ;  /* 0x000000000f137210 */ /* 0x000fe20007ffe0ff */
[----:B------:R-:W2:Y:S04]  /*0590*/  LDC.64 R8, c[0x0][0x388] ;  /* 0x0000e200ff087b82 */ /* 0x000ea80000000a00 */
[----:B------:R-:W-:-:S02]  /*05a0*/  IMAD.IADD R21, R19, 0x1, R0 ;  /* 0x0000000113157824 */ /* 0x000fc400078e0200 */
[----:B0-----:R-:W-:Y:S01]  /*05b0*/  IMAD.WIDE.U32 R16, R11, 0x4, R16 ;  /* 0x000000040b107825 */ /* 0x001fe200078e0010 */
[----:B------:R-:W-:Y:S02]  /*05c0*/  IADD3.X R11, PT, PT, RZ, RZ, RZ, P1, !PT ;  /* 0x000000ffff0b7210 */ /* 0x000fe40000ffe4ff */
[----:B-1----:R-:W-:-:S03]  /*05d0*/  LEA R10, P1, R4, UR6, 0x2 ;  /* 0x00000006040a7c11 */ /* 0x002fc6000f8210ff */
[----:B------:R-:W3:Y:S01]  /*05e0*/  LDG.E R17, desc[UR4][R16.64] ;  /* 0x0000000410117981 */ /* 0x000ee2000c1e1900 */
[----:B------:R-:W-:Y:S01]  /*05f0*/  LEA.HI.X R11, R4, UR7, R11, 0x2, P1 ;  /* 0x00000007040b7c11 */ /* 0x000fe200088f140b */
[----:B--2---:R-:W-:-:S04]  /*0600*/  IMAD.WIDE.U32 R14, R15, 0x4, R8 ;  /* 0x000000040f0e7825 */ /* 0x004fc800078e0008 */
[--C-:B------:R-:W-:Y:S01]  /*0610*/  IMAD.WIDE.U32 R12, R19, 0x4, R8.reuse ;  /* 0x00000004130c7825 */ /* 0x100fe200078e0008 */
[----:B------:R-:W2:Y:S03]  /*0620*/  LDG.E R4, desc[UR4][R10.64+0x4] ;  /* 0x000004040a047981 */ /* 0x000ea6000c1e1900 */
[C---:B------:R-:W-:Y:S01]  /*0630*/  IMAD.WIDE.U32 R18, R21.reuse, 0x4, R8 ;  /* 0x0000000415127825 */ /* 0x040fe200078e0008 */
[----:B------:R-:W3:Y:S01]  /*0640*/  LDG.E R14, desc[UR4][R14.64] ;  /* 0x000000040e0e7981 */ /* 0x000ee2000c1e1900 */
[----:B------:R-:W-:-:S03]  /*0650*/  IADD3 R21, PT, PT, R21, R0, RZ ;  /* 0x0000000015157210 */ /* 0x000fc60007ffe0ff */
[----:B------:R-:W2:Y:S02]  /*0660*/  LDG.E R12, desc[UR4][R12.64] ;  /* 0x000000040c0c7981 */ /* 0x000ea4000c1e1900 */
[----:B------:R-:W-:Y:S02]  /*0670*/  IMAD.WIDE.U32 R8, R21, 0x4, R8 ;  /* 0x0000000415087825 */ /* 0x000fe400078e0008 */
[----:B------:R-:W4:Y:S04]  /*0680*/  LDG.E R18, desc[UR4][R18.64] ;  /* 0x0000000412127981 */ /* 0x000f28000c1e1900 */
[----:B------:R-:W4:Y:S04]  /*0690*/  LDG.E R21, desc[UR4][R10.64+0x8] ;  /* 0x000008040a157981 */ /* 0x000f28000c1e1900 */
[----:B------:R-:W5:Y:S04]  /*06a0*/  LDG.E R23, desc[UR4][R10.64+0xc] ;  /* 0x00000c040a177981 */ /* 0x000f68000c1e1900 */
[----:B------:R-:W5:Y:S01]  /*06b0*/  LDG.E R8, desc[UR4][R8.64] ;  /* 0x0000000408087981 */ /* 0x000f62000c1e1900 */
[----:B------:R-:W-:Y:S01]  /*06c0*/  IADD3 R7, PT, PT, R7, 0x4, RZ ;  /* 0x0000000407077810 */ /* 0x000fe20007ffe0ff */
[----:B---3--:R-:W-:-:S04]  /*06d0*/  IMAD R17, R17, R14, R20 ;  /* 0x0000000e11117224 */ /* 0x008fc800078e0214 */
[----:B--2---:R-:W-:-:S04]  /*06e0*/  IMAD R4, R4, R12, R17 ;  /* 0x0000000c04047224 */ /* 0x004fc800078e0211 */
[----:B----4-:R-:W-:-:S04]  /*06f0*/  IMAD R4, R21, R18, R4 ;  /* 0x0000001215047224 */ /* 0x010fc800078e0204 */
[----:B-----5:R-:W-:-:S07]  /*0700*/  IMAD R20, R23, R8, R4 ;  /* 0x0000000817147224 */ /* 0x020fce00078e0204 */
.L_x_3:
[----:B------:R-:W-:Y:S05]  /*0710*/  @!P0 BRA `(.L_x_0) ;  /* 0x0000000000808947 */ /* 0x000fea0003800000 */
[----:B------:R-:W-:Y:S01]  /*0720*/  ISETP.NE.AND P1, PT, R2, 0x1, PT ;  /* 0x000000010200780c */ /* 0x000fe20003f25270 */
[----:B------:R-:W0:Y:S01]  /*0730*/  LDC.64 R18, c[0x0][0x380] ;  /* 0x0000e000ff127b82 */ /* 0x000e220000000a00 */
[----:B------:R-:W-:-:S04]  /*0740*/  LOP3.LUT R2, R0, 0x1, RZ, 0xc0, !PT ;  /* 0x0000000100027812 */ /* 0x000fc800078ec0ff */
[----:B------:R-:W-:-:S03]  /*0750*/  ISETP.NE.U32.AND P0, PT, R2, 0x1, PT ;  /* 0x000000010200780c */ /* 0x000fc60003f05070 */
[----:B------:R-:W1:Y:S04]  /*0760*/  LDC.64 R14, c[0x0][0x388] ;  /* 0x0000e200ff0e7b82 */ /* 0x000e680000000a00 */
[CC--:B------:R-:W-:Y:S01]  /*0770*/  @P1 IADD3 R17, PT, PT, R6.reuse, R7.reuse, RZ ;  /* 0x0000000706111210 */ /* 0x0c0fe20007ffe0ff */
[CC--:B------:R-:W-:Y:S01]  /*0780*/  @P1 IMAD R21, R7.reuse, R0.reuse, R5 ;  /* 0x0000000007151224 */ /* 0x0c0fe200078e0205 */
[----:B------:R-:W-:Y:S02]  /*0790*/  @P1 IADD3 R2, P2, PT, R6, R7, RZ ;  /* 0x0000000706021210 */ /* 0x000fe40007f5e0ff */
[----:B------:R-:W2:Y:S01]  /*07a0*/  @P1 LDC.64 R12, c[0x0][0x380] ;  /* 0x0000e000ff0c1b82 */ /* 0x000ea20000000a00 */
[----:B------:R-:W-:Y:S02]  /*07b0*/  @P1 IADD3 R7, PT, PT, R7, 0x2, RZ ;  /* 0x0000000207071810 */ /* 0x000fe40007ffe0ff */
[----:B------:R-:W-:-:S02]  /*07c0*/  @P1 IADD3 R23, PT, PT, R21, R0, RZ ;  /* 0x0000000015171210 */ /* 0x000fc40007ffe0ff */
[----:B------:R-:W-:-:S03]  /*07d0*/  @P1 IADD3.X R4, PT, PT, RZ, RZ, RZ, P2, !PT ;  /* 0x000000ffff041210 */ /* 0x000fc600017fe4ff */
[----:B------:R-:W3:Y:S01]  /*07e0*/  LDC.64 R8, c[0x0][0x380] ;  /* 0x0000e000ff087b82 */ /* 0x000ee20000000a00 */
[----:B0-----:R-:W-:-:S06]  /*07f0*/  @P1 IMAD.WIDE.U32 R18, R17, 0x4, R18 ;  /* 0x0000000411121825 */ /* 0x001fcc00078e0012 */
[----:B------:R-:W4:Y:S01]  /*0800*/  @P1 LDG.E R19, desc[UR4][R18.64] ;  /* 0x0000000412131981 */ /* 0x000f22000c1e1900 */
[----:B------:R-:W0:Y:S01]  /*0810*/  LDC.64 R10, c[0x0][0x388] ;  /* 0x0000e200ff0a7b82 */ /* 0x000e220000000a00 */
[----:B-1----:R-:W-:Y:S01]  /*0820*/  @P1 IMAD.WIDE.U32 R16, R21, 0x4, R14 ;  /* 0x0000000415101825 */ /* 0x002fe200078e000e */
[----:B------:R-:W-:-:S03]  /*0830*/  @!P0 IADD3 R21, PT, PT, R6, R7, RZ ;  /* 0x0000000706158210 */ /* 0x000fc60007ffe0ff */
[----:B------:R-:W-:Y:S02]  /*0840*/  @P1 IMAD.WIDE.U32 R14, R23, 0x4, R14 ;  /* 0x00000004170e1825 */ /* 0x000fe400078e000e */
[----:B------:R-:W4:Y:S01]  /*0850*/  @P1 LDG.E R16, desc[UR4][R16.64] ;  /* 0x0000000410101981 */ /* 0x000f22000c1e1900 */
[C---:B--2---:R-:W-:Y:S01]  /*0860*/  @P1 LEA R12, P2, R2.reuse, R12, 0x2 ;  /* 0x0000000c020c1211 */ /* 0x044fe200078410ff */
[----:B------:R-:W-:Y:S02]  /*0870*/  @!P0 IMAD R7, R7, R0, R5 ;  /* 0x0000000007078224 */ /* 0x000fe400078e0205 */
[----:B------:R-:W2:Y:S01]  /*0880*/  @P1 LDG.E R14, desc[UR4][R14.64] ;  /* 0x000000040e0e1981 */ /* 0x000ea2000c1e1900 */
[----:B------:R-:W-:Y:S01]  /*0890*/  @P1 LEA.HI.X R13, R2, R13, R4, 0x2, P2 ;  /* 0x0000000d020d1211 */ /* 0x000fe200010f1404 */
[----:B---3--:R-:W-:-:S04]  /*08a0*/  @!P0 IMAD.WIDE.U32 R8, R21, 0x4, R8 ;  /* 0x0000000415088825 */ /* 0x008fc800078e0008 */
[----:B------:R-:W2:Y:S04]  /*08b0*/  @P1 LDG.E R12, desc[UR4][R12.64+0x4] ;  /* 0x000004040c0c1981 */ /* 0x000ea8000c1e1900 */
[----:B------:R-:W3:Y:S01]  /*08c0*/  @!P0 LDG.E R9, desc[UR4][R8.64] ;  /* 0x0000000408098981 */ /* 0x000ee2000c1e1900 */
[----:B0-----:R-:W-:-:S06]  /*08d0*/  @!P0 IMAD.WIDE.U32 R10, R7, 0x4, R10 ;  /* 0x00000004070a8825 */ /* 0x001fcc00078e000a */
[----:B------:R-:W3:Y:S01]  /*08e0*/  @!P0 LDG.E R10, desc[UR4][R10.64] ;  /* 0x000000040a0a8981 */ /* 0x000ee2000c1e1900 */
[----:B----4-:R-:W-:-:S04]  /*08f0*/  @P1 IMAD R19, R19, R16, R20 ;  /* 0x0000001013131224 */ /* 0x010fc800078e0214 */
[----:B--2---:R-:W-:-:S04]  /*0900*/  @P1 IMAD R20, R12, R14, R19 ;  /* 0x0000000e0c141224 */ /* 0x004fc800078e0213 */
[----:B---3--:R-:W-:-:S07]  /*0910*/  @!P0 IMAD R20, R9, R10, R20 ;  /* 0x0000000a09148224 */ /* 0x008fce00078e0214 */
.L_x_0:
[----:B------:R-:W0:Y:S01]  /*0920*/  LDC.64 R6, c[0x0][0x390] ;  /* 0x0000e400ff067b82 */ /* 0x000e220000000a00 */
[----:B------:R-:W-:-:S04]  /*0930*/  IMAD R3, R3, R0, R5 ;  /* 0x0000000003037224 */ /* 0x000fc800078e0205 */
[----:B0-----:R-:W-:-:S05]  /*0940*/  IMAD.WIDE R2, R3, 0x4, R6 ;  /* 0x0000000403027825 */ /* 0x001fca00078e0206 */
[----:B------:R-:W-:Y:S01]  /*0950*/  STG.E desc[UR4][R2.64], R20 ;  /* 0x0000001402007986 */ /* 0x000fe2000c101904 */
[----:B------:R-:W-:Y:S05]  /*0960*/  EXIT ;  /* 0x000000000000794d */ /* 0x000fea0003800000 */
.L_x_4:
[----:B------:R-:W-:-:S00]  /*0970*/  BRA `(.L_x_4) ;  /* 0xfffffffc00fc7947 */ /* 0x000fc0000383ffff */
[----:B------:R-:W-:-:S00]  /*0980*/  NOP ;  /* 0x0000000000007918 */ /* 0x000fc00000000000 */
[----:B------:R-:W-:-:S00]  /*0990*/  NOP ;  /* 0x0000000000007918 */ /* 0x000fc00000000000 */
[----:B------:R-:W-:-:S00]  /*09a0*/  NOP ;  /* 0x0000000000007918 */ /* 0x000fc00000000000 */
[----:B------:R-:W-:-:S00]  /*09b0*/  NOP ;  /* 0x0000000000007918 */ /* 0x000fc00000000000 */
[----:B------:R-:W-:-:S00]  /*09c0*/  NOP ;  /* 0x0000000000007918 */ /* 0x000fc00000000000 */
[----:B------:R-:W-:-:S00]  /*09d0*/  NOP ;  /* 0x0000000000007918 */ /* 0x000fc00000000000 */
[----:B------:R-:W-:-:S00]  /*09e0*/  NOP ;  /* 0x0000000000007918 */ /* 0x000fc00000000000 */
[----:B------:R-:W-:-:S00]  /*09f0*/  NOP ;  /* 0x0000000000007918 */ /* 0x000fc00000000000 */
.L_x_5:


//--------------------- .nv.shared.reserved.0     --------------------------
	.section	.nv.shared.reserved.0,"aw",@nobits
	.weak		__nv_reservedSMEM_offset_0_alias
	.size		__nv_reservedSMEM_offset_0_alias, 0, 64
	.other		__nv_reservedSMEM_offset_0_alias,@"STO_CUDA_RESERVED_SHARED STV_DEFAULT"
__nv_reservedSMEM_offset_0_alias:
	.zero		0
	.zero		64


//--------------------- .nv.constant0._Z9matrixMulPiS_S_i --------------------------
	.section	.nv.constant0._Z9matrixMulPiS_S_i,"a",@progbits
	.sectionflags	@""
	.align	4
.nv.constant0._Z9matrixMulPiS_S_i:
	.zero		924


//--------------------- SYMBOLS --------------------------

	.type		.nv.reservedSmem.offset0,@object
	.size		.nv.reservedSmem.offset0,0x4
